//
// Generated by NVIDIA NVVM Compiler
//
// Compiler Build ID: CL-36424714
// Cuda compilation tools, release 13.0, V13.0.88
// Based on NVVM 20.0.0
//

.version 9.0
.target sm_100
.address_size 64

	// .globl	_Z12convoluteGPUPiS_iii

.visible .entry _Z12convoluteGPUPiS_iii(
	.param .u64 .ptr .align 1 _Z12convoluteGPUPiS_iii_param_0,
	.param .u64 .ptr .align 1 _Z12convoluteGPUPiS_iii_param_1,
	.param .u32 _Z12convoluteGPUPiS_iii_param_2,
	.param .u32 _Z12convoluteGPUPiS_iii_param_3,
	.param .u32 _Z12convoluteGPUPiS_iii_param_4
)
{
	.reg .pred 	%p<7>;
	.reg .b32 	%r<62>;
	.reg .b64 	%rd<29>;

	ld.param.u64 	%rd1, [_Z12convoluteGPUPiS_iii_param_0];
	ld.param.u64 	%rd2, [_Z12convoluteGPUPiS_iii_param_1];
	ld.param.u32 	%r5, [_Z12convoluteGPUPiS_iii_param_2];
	ld.param.u32 	%r6, [_Z12convoluteGPUPiS_iii_param_3];
	ld.param.u32 	%r7, [_Z12convoluteGPUPiS_iii_param_4];
	mov.u32 	%r8, %ntid.x;
	mov.u32 	%r9, %ctaid.x;
	mov.u32 	%r10, %tid.x;
	mad.lo.s32 	%r1, %r8, %r9, %r10;
	mul.lo.s32 	%r11, %r6, %r5;
	mul.lo.s32 	%r12, %r11, %r7;
	setp.ge.s32 	%p1, %r1, %r12;
	@%p1 bra 	$L__BB0_4;
	mul.lo.s32 	%r2, %r7, %r6;
	div.s32 	%r14, %r1, %r2;
	mul.lo.s32 	%r16, %r14, %r2;
	sub.s32 	%r17, %r1, %r16;
	div.s32 	%r18, %r17, %r7;
	add.s32 	%r20, %r5, -2;
	setp.ge.s32 	%p2, %r14, %r20;
	min.s32 	%r21, %r14, %r18;
	setp.lt.s32 	%p3, %r21, 2;
	add.s32 	%r22, %r6, -2;
	setp.ge.s32 	%p4, %r18, %r22;
	or.pred  	%p5, %p2, %p4;
	mov.b32 	%r61, 0;
	or.pred  	%p6, %p5, %p3;
	@%p6 bra 	$L__BB0_3;
	cvta.to.global.u64 	%rd3, %rd1;
	mul.wide.s32 	%rd4, %r1, 4;
	add.s64 	%rd5, %rd3, %rd4;
	ld.global.u32 	%r23, [%rd5];
	shl.b32 	%r24, %r23, 4;
	sub.s32 	%r25, %r1, %r2;
	mul.wide.s32 	%rd6, %r25, 4;
	add.s64 	%rd7, %rd3, %rd6;
	ld.global.u32 	%r26, [%rd7];
	mul.wide.s32 	%rd8, %r7, 4;
	add.s64 	%rd9, %rd7, %rd8;
	ld.global.u32 	%r27, [%rd9];
	add.s64 	%rd10, %rd5, %rd8;
	ld.global.u32 	%r28, [%rd10];
	add.s32 	%r29, %r28, %r26;
	add.s32 	%r30, %r2, %r1;
	mul.wide.s32 	%rd11, %r2, 4;
	add.s64 	%rd12, %rd10, %rd11;
	ld.global.u32 	%r31, [%rd12];
	add.s64 	%rd13, %rd5, %rd11;
	ld.global.u32 	%r32, [%rd13];
	sub.s32 	%r33, %r30, %r7;
	mul.wide.s32 	%rd14, %r33, 4;
	add.s64 	%rd15, %rd3, %rd14;
	ld.global.u32 	%r34, [%rd15];
	sub.s32 	%r35, %r1, %r7;
	mul.wide.s32 	%rd16, %r35, 4;
	add.s64 	%rd17, %rd3, %rd16;
	ld.global.u32 	%r36, [%rd17];
	add.s32 	%r37, %r7, %r2;
	sub.s32 	%r38, %r1, %r37;
	mul.wide.s32 	%rd18, %r38, 4;
	add.s64 	%rd19, %rd3, %rd18;
	ld.global.u32 	%r39, [%rd19];
	mul.lo.s32 	%r40, %r6, %r7;
	shl.b32 	%r41, %r40, 1;
	sub.s32 	%r42, %r1, %r41;
	mul.wide.s32 	%rd20, %r42, 4;
	add.s64 	%rd21, %rd3, %rd20;
	ld.global.u32 	%r43, [%rd21];
	shl.b32 	%r44, %r7, 1;
	add.s64 	%rd22, %rd10, %rd8;
	ld.global.u32 	%r45, [%rd22];
	add.s64 	%rd23, %rd13, %rd11;
	ld.global.u32 	%r46, [%rd23];
	sub.s32 	%r47, %r1, %r44;
	mul.wide.s32 	%rd24, %r47, 4;
	add.s64 	%rd25, %rd3, %rd24;
	ld.global.u32 	%r48, [%rd25];
	add.s32 	%r49, %r27, %r31;
	add.s32 	%r50, %r29, %r32;
	shl.b32 	%r51, %r50, 1;
	add.s32 	%r52, %r51, %r49;
	add.s32 	%r53, %r52, %r34;
	shl.b32 	%r54, %r36, 1;
	add.s32 	%r55, %r53, %r54;
	add.s32 	%r56, %r55, %r39;
	add.s32 	%r57, %r56, %r43;
	add.s32 	%r58, %r57, %r45;
	add.s32 	%r59, %r58, %r46;
	add.s32 	%r60, %r59, %r48;
	sub.s32 	%r61, %r24, %r60;
$L__BB0_3:
	cvta.to.global.u64 	%rd26, %rd2;
	mul.wide.s32 	%rd27, %r1, 4;
	add.s64 	%rd28, %rd26, %rd27;
	st.global.u32 	[%rd28], %r61;
$L__BB0_4:
	ret;

}


// ===== COMPILED SASS (sm_100) =====

	.target	sm_100

	.elftype	@"ET_EXEC"


//--------------------- .note.nv.tkinfo           --------------------------
	.section	.note.nv.tkinfo,"",@"SHT_NOTE"
	.sectionflags	@"SHF_NOTE_NV_TKINFO"
	.tkinfo
        /*0018*/ 	.word	0x00000002
        /*0030*/ 	.string	""
        /*0030*/ 	.string	"ptxas"
        /*0030*/ 	.string	"Cuda compilation tools, release 13.0, V13.0.88"
        /*0030*/ 	.string	"Build cuda_13.0.r13.0/compiler.36424714_0"
        /*0030*/ 	.string	"-arch sm_100 -m 64 "



//--------------------- .note.nv.cuinfo           --------------------------
	.section	.note.nv.cuinfo,"",@"SHT_NOTE"
	.sectionflags	@"SHF_NOTE_NV_CUINFO"
        /*0018*/ 	.short	0x0002
        /*001a*/ 	.short	0x0064
        /*001c*/ 	.short	0x0082
	.zero		2


//--------------------- .nv.info                  --------------------------
	.section	.nv.info,"",@"SHT_CUDA_INFO"
	.align	4


	//----- nvinfo : EIATTR_REGCOUNT
	.align		4
        /*0000*/ 	.byte	0x04, 0x2f
        /*0002*/ 	.short	(.L_1 - .L_0)
	.align		4
.L_0:
        /*0004*/ 	.word	index@(_Z12convoluteGPUPiS_iii)
        /*0008*/ 	.word	0x00000020


	//----- nvinfo : EIATTR_FRAME_SIZE
	.align		4
.L_1:
        /*000c*/ 	.byte	0x04, 0x11
        /*000e*/ 	.short	(.L_3 - .L_2)
	.align		4
.L_2:
        /*0010*/ 	.word	index@(_Z12convoluteGPUPiS_iii)
        /*0014*/ 	.word	0x00000000


	//----- nvinfo : EIATTR_MIN_STACK_SIZE
	.align		4
.L_3:
        /*0018*/ 	.byte	0x04, 0x12
        /*001a*/ 	.short	(.L_5 - .L_4)
	.align		4
.L_4:
        /*001c*/ 	.word	index@(_Z12convoluteGPUPiS_iii)
        /*0020*/ 	.word	0x00000000
.L_5:


//--------------------- .nv.compat                --------------------------
	.section	.nv.compat,"",@"SHT_CUDA_COMPAT_INFO"
	.align	4
        /*0000*/ 	.byte	0x02, 0x09, 0x00, 0x00, 0x02, 0x02, 0x01, 0x00, 0x02, 0x05, 0x05, 0x00, 0x03, 0x07, 0x01, 0x01
        /*0010*/ 	.byte	0x02, 0x03, 0x00, 0x00, 0x02, 0x06, 0x01, 0x00, 0x04, 0x0b, 0x08, 0x00, 0x09, 0x00, 0x00, 0x00
        /*0020*/ 	.byte	0x00, 0x00, 0x00, 0x00


//--------------------- .nv.info._Z12convoluteGPUPiS_iii --------------------------
	.section	.nv.info._Z12convoluteGPUPiS_iii,"",@"SHT_CUDA_INFO"
	.sectionflags	@""
	.align	4


	//----- nvinfo : EIATTR_CUDA_API_VERSION
	.align		4
        /*0000*/ 	.byte	0x04, 0x37
        /*0002*/ 	.short	(.L_7 - .L_6)
.L_6:
        /*0004*/ 	.word	0x00000082


	//----- nvinfo : EIATTR_KPARAM_INFO
	.align		4
.L_7:
        /*0008*/ 	.byte	0x04, 0x17
        /*000a*/ 	.short	(.L_9 - .L_8)
.L_8:
        /*000c*/ 	.word	0x00000000
        /*0010*/ 	.short	0x0004
        /*0012*/ 	.short	0x0018
        /*0014*/ 	.byte	0x00, 0xf0, 0x11, 0x00


	//----- nvinfo : EIATTR_KPARAM_INFO
	.align		4
.L_9:
        /*0018*/ 	.byte	0x04, 0x17
        /*001a*/ 	.short	(.L_11 - .L_10)
.L_10:
        /*001c*/ 	.word	0x00000000
        /*0020*/ 	.short	0x0003
        /*0022*/ 	.short	0x0014
        /*0024*/ 	.byte	0x00, 0xf0, 0x11, 0x00


	//----- nvinfo : EIATTR_KPARAM_INFO
	.align		4
.L_11:
        /*0028*/ 	.byte	0x04, 0x17
        /*002a*/ 	.short	(.L_13 - .L_12)
.L_12:
        /*002c*/ 	.word	0x00000000
        /*0030*/ 	.short	0x0002
        /*0032*/ 	.short	0x0010
        /*0034*/ 	.byte	0x00, 0xf0, 0x11, 0x00


	//----- nvinfo : EIATTR_KPARAM_INFO
	.align		4
.L_13:
        /*0038*/ 	.byte	0x04, 0x17
        /*003a*/ 	.short	(.L_15 - .L_14)
.L_14:
        /*003c*/ 	.word	0x00000000
        /*0040*/ 	.short	0x0001
        /*0042*/ 	.short	0x0008
        /*0044*/ 	.byte	0x00, 0xf5, 0x21, 0x00


	//----- nvinfo : EIATTR_KPARAM_INFO
	.align		4
.L_15:
        /*0048*/ 	.byte	0x04, 0x17
        /*004a*/ 	.short	(.L_17 - .L_16)
.L_16:
        /*004c*/ 	.word	0x00000000
        /*0050*/ 	.short	0x0000
        /*0052*/ 	.short	0x0000
        /*0054*/ 	.byte	0x00, 0xf5, 0x21, 0x00


	//----- nvinfo : EIATTR_SPARSE_MMA_MASK
	.align		4
.L_17:
        /*0058*/ 	.byte	0x03, 0x50
        /*005a*/ 	.short	0x0000


	//----- nvinfo : EIATTR_MAXREG_COUNT
	.align		4
        /*005c*/ 	.byte	0x03, 0x1b
        /*005e*/ 	.short	0x00ff


	//----- nvinfo : EIATTR_MERCURY_ISA_VERSION
	.align		4
        /*0060*/ 	.byte	0x03, 0x5f
        /*0062*/ 	.short	0x0101


	//----- nvinfo : EIATTR_VRC_CTA_INIT_COUNT
	.align		4
        /*0064*/ 	.byte	0x02, 0x4a
	.zero		1
	.zero		1


	//----- nvinfo : EIATTR_EXIT_INSTR_OFFSETS
	.align		4
        /*0068*/ 	.byte	0x04, 0x1c
        /*006a*/ 	.short	(.L_19 - .L_18)


	//   ....[0]....
.L_18:
        /*006c*/ 	.word	0x000000a0


	//   ....[1]....
        /*0070*/ 	.word	0x00000780


	//----- nvinfo : EIATTR_CRS_STACK_SIZE
	.align		4
.L_19:
        /*0074*/ 	.byte	0x04, 0x1e
        /*0076*/ 	.short	(.L_21 - .L_20)
.L_20:
        /*0078*/ 	.word	0x00000000


	//----- nvinfo : EIATTR_CBANK_PARAM_SIZE
	.align		4
.L_21:
        /*007c*/ 	.byte	0x03, 0x19
        /*007e*/ 	.short	0x001c


	//----- nvinfo : EIATTR_PARAM_CBANK
	.align		4
        /*0080*/ 	.byte	0x04, 0x0a
        /*0082*/ 	.short	(.L_23 - .L_22)
	.align		4
.L_22:
        /*0084*/ 	.word	index@(.nv.constant0._Z12convoluteGPUPiS_iii)
        /*0088*/ 	.short	0x0380
        /*008a*/ 	.short	0x001c


	//----- nvinfo : EIATTR_SW_WAR
	.align		4
.L_23:
        /*008c*/ 	.byte	0x04, 0x36
        /*008e*/ 	.short	(.L_25 - .L_24)
.L_24:
        /*0090*/ 	.word	0x00000008
.L_25:


//--------------------- .nv.callgraph             --------------------------
	.section	.nv.callgraph,"",@"SHT_CUDA_CALLGRAPH"
	.align	4
	.sectionentsize	8
	.align		4
        /*0000*/ 	.word	0x00000000
	.align		4
        /*0004*/ 	.word	0xffffffff
	.align		4
        /*0008*/ 	.word	0x00000000
	.align		4
        /*000c*/ 	.word	0xfffffffe
	.align		4
        /*0010*/ 	.word	0x00000000
	.align		4
        /*0014*/ 	.word	0xfffffffd
	.align		4
        /*0018*/ 	.word	0x00000000
	.align		4
        /*001c*/ 	.word	0xfffffffc


//--------------------- .text._Z12convoluteGPUPiS_iii --------------------------
	.section	.text._Z12convoluteGPUPiS_iii,"ax",@progbits
	.align	128
        .global         _Z12convoluteGPUPiS_iii
        .type           _Z12convoluteGPUPiS_iii,@function
        .size           _Z12convoluteGPUPiS_iii,(.L_x_3 - _Z12convoluteGPUPiS_iii)
        .other          _Z12convoluteGPUPiS_iii,@"STO_CUDA_ENTRY STV_DEFAULT"
_Z12convoluteGPUPiS_iii:
.text._Z12convoluteGPUPiS_iii:
[----:B------:R-:W-:Y:S01]  /*0000*/  LDC R1, c[0x0][0x37c] ;  /* 0x0000df00ff017b82 */ /* 0x000fe20000000800 */
[----:B------:R-:W0:Y:S07]  /*0010*/  S2R R10, SR_CTAID.X ;  /* 0x00000000000a7919 */ /* 0x000e2e0000002500 */
[----:B------:R-:W1:Y:S01]  /*0020*/  LDC R22, c[0x0][0x398] ;  /* 0x0000e600ff167b82 */ /* 0x000e620000000800 */
[----:B------:R-:W2:Y:S01]  /*0030*/  LDCU.64 UR4, c[0x0][0x390] ;  /* 0x00007200ff0477ac */ /* 0x000ea20008000a00 */
[----:B------:R-:W0:Y:S01]  /*0040*/  S2R R3, SR_TID.X ;  /* 0x0000000000037919 */ /* 0x000e220000002100 */
[----:B------:R-:W0:Y:S01]  /*0050*/  LDCU UR7, c[0x0][0x360] ;  /* 0x00006c00ff0777ac */ /* 0x000e220008000800 */
[----:B--2---:R-:W-:Y:S01]  /*0060*/  UIMAD UR6, UR5, UR4, URZ ;  /* 0x00000004050672a4 */ /* 0x004fe2000f8e02ff */
[----:B0-----:R-:W-:-:S05]  /*0070*/  IMAD R10, R10, UR7, R3 ;  /* 0x000000070a0a7c24 */ /* 0x001fca000f8e0203 */
[----:B-1----:R-:W-:-:S05]  /*0080*/  IMAD R3, R22, UR6, RZ ;  /* 0x0000000616037c24 */ /* 0x002fca000f8e02ff */
[----:B------:R-:W-:-:S13]  /*0090*/  ISETP.GE.AND P0, PT, R10, R3, PT ;  /* 0x000000030a00720c */ /* 0x000fda0003f06270 */
[----:B------:R-:W-:Y:S05]  /*00a0*/  @P0 EXIT ;  /* 0x000000000000094d */ /* 0x000fea0003800000 */
[----:B------:R-:W-:Y:S01]  /*00b0*/  IMAD R27, R22, UR5, RZ ;  /* 0x00000005161b7c24 */ /* 0x000fe2000f8e02ff */
[----:B------:R-:W-:Y:S01]  /*00c0*/  IABS R6, R10 ;  /* 0x0000000a00067213 */ /* 0x000fe20000000000 */
[----:B------:R-:W-:Y:S01]  /*00d0*/  UIADD3 UR5, UPT, UPT, UR5, -0x2, URZ ;  /* 0xfffffffe05057890 */ /* 0x000fe2000fffe0ff */
[----:B------:R-:W-:Y:S01]  /*00e0*/  IABS R9, R22 ;  /* 0x0000001600097213 */ /* 0x000fe20000000000 */
[----:B------:R-:W-:Y:S01]  /*00f0*/  UIADD3 UR4, UPT, UPT, UR4, -0x2, URZ ;  /* 0xfffffffe04047890 */ /* 0x000fe2000fffe0ff */
[----:B------:R-:W-:Y:S01]  /*0100*/  IABS R5, R27 ;  /* 0x0000001b00057213 */ /* 0x000fe20000000000 */
[----:B------:R-:W-:Y:S03]  /*0110*/  BSSY.RECONVERGENT B0, `(.L_x_0) ;  /* 0x0000065000007945 */ /* 0x000fe60003800200 */
[----:B------:R-:W0:Y:S08]  /*0120*/  I2F.RP R0, R5 ;  /* 0x0000000500007306 */ /* 0x000e300000209400 */
[----:B0-----:R-:W0:Y:S02]  /*0130*/  MUFU.RCP R0, R0 ;  /* 0x0000000000007308 */ /* 0x001e240000001000 */
[----:B0-----:R-:W-:-:S06]  /*0140*/  VIADD R2, R0, 0xffffffe ;  /* 0x0ffffffe00027836 */ /* 0x001fcc0000000000 */
[----:B------:R0:W1:Y:S02]  /*0150*/  F2I.FTZ.U32.TRUNC.NTZ R3, R2 ;  /* 0x0000000200037305 */ /* 0x000064000021f000 */
[----:B0-----:R-:W-:Y:S02]  /*0160*/  HFMA2 R2, -RZ, RZ, 0, 0 ;  /* 0x00000000ff027431 */ /* 0x001fe400000001ff */
[----:B-1----:R-:W-:-:S04]  /*0170*/  IMAD.MOV R4, RZ, RZ, -R3 ;  /* 0x000000ffff047224 */ /* 0x002fc800078e0a03 */
[----:B------:R-:W-:Y:S01]  /*0180*/  IMAD R7, R4, R5, RZ ;  /* 0x0000000504077224 */ /* 0x000fe200078e02ff */
[----:B------:R-:W-:-:S03]  /*0190*/  IABS R4, R27 ;  /* 0x0000001b00047213 */ /* 0x000fc60000000000 */
[----:B------:R-:W-:-:S04]  /*01a0*/  IMAD.HI.U32 R3, R3, R7, R2 ;  /* 0x0000000703037227 */ /* 0x000fc800078e0002 */
[----:B------:R-:W-:Y:S02]  /*01b0*/  IMAD.MOV R7, RZ, RZ, -R4 ;  /* 0x000000ffff077224 */ /* 0x000fe400078e0a04 */
[----:B------:R-:W-:Y:S01]  /*01c0*/  IMAD.HI.U32 R0, R3, R6, RZ ;  /* 0x0000000603007227 */ /* 0x000fe200078e00ff */
[----:B------:R-:W0:Y:S03]  /*01d0*/  I2F.RP R4, R9 ;  /* 0x0000000900047306 */ /* 0x000e260000209400 */
[----:B------:R-:W-:-:S05]  /*01e0*/  IMAD R2, R0, R7, R6 ;  /* 0x0000000700027224 */ /* 0x000fca00078e0206 */
[----:B------:R-:W-:Y:S01]  /*01f0*/  ISETP.GT.U32.AND P2, PT, R5, R2, PT ;  /* 0x000000020500720c */ /* 0x000fe20003f44070 */
[----:B0-----:R-:W0:-:S12]  /*0200*/  MUFU.RCP R4, R4 ;  /* 0x0000000400047308 */ /* 0x001e180000001000 */
[-C--:B------:R-:W-:Y:S02]  /*0210*/  @!P2 IADD3 R2, PT, PT, R2, -R5.reuse, RZ ;  /* 0x800000050202a210 */ /* 0x080fe40007ffe0ff */
[----:B------:R-:W-:Y:S02]  /*0220*/  @!P2 IADD3 R0, PT, PT, R0, 0x1, RZ ;  /* 0x000000010000a810 */ /* 0x000fe40007ffe0ff */
[----:B------:R-:W-:Y:S02]  /*0230*/  ISETP.GE.U32.AND P0, PT, R2, R5, PT ;  /* 0x000000050200720c */ /* 0x000fe40003f06070 */
[----:B------:R-:W-:Y:S02]  /*0240*/  LOP3.LUT R2, R10, R27, RZ, 0x3c, !PT ;  /* 0x0000001b0a027212 */ /* 0x000fe400078e3cff */
[----:B------:R-:W-:Y:S02]  /*0250*/  ISETP.NE.AND P2, PT, R27, RZ, PT ;  /* 0x000000ff1b00720c */ /* 0x000fe40003f45270 */
[----:B------:R-:W-:Y:S01]  /*0260*/  ISETP.GE.AND P1, PT, R2, RZ, PT ;  /* 0x000000ff0200720c */ /* 0x000fe20003f26270 */
[----:B0-----:R-:W-:-:S04]  /*0270*/  VIADD R2, R4, 0xffffffe ;  /* 0x0ffffffe04027836 */ /* 0x001fc80000000000 */
[----:B------:R0:W1:Y:S02]  /*0280*/  F2I.FTZ.U32.TRUNC.NTZ R3, R2 ;  /* 0x0000000200037305 */ /* 0x000064000021f000 */
[----:B------:R-:W-:-:S05]  /*0290*/  @P0 VIADD R0, R0, 0x1 ;  /* 0x0000000100000836 */ /* 0x000fca0000000000 */
[----:B------:R-:W-:Y:S01]  /*02a0*/  MOV R11, R0 ;  /* 0x00000000000b7202 */ /* 0x000fe20000000f00 */
[----:B0-----:R-:W-:-:S04]  /*02b0*/  HFMA2 R2, -RZ, RZ, 0, 0 ;  /* 0x00000000ff027431 */ /* 0x001fc800000001ff */
[----:B------:R-:W-:Y:S01]  /*02c0*/  @!P1 IMAD.MOV R11, RZ, RZ, -R11 ;  /* 0x000000ffff0b9224 */ /* 0x000fe200078e0a0b */
[----:B------:R-:W-:Y:S02]  /*02d0*/  @!P2 LOP3.LUT R11, RZ, R27, RZ, 0x33, !PT ;  /* 0x0000001bff0ba212 */ /* 0x000fe400078e33ff */
[----:B-1----:R-:W-:-:S03]  /*02e0*/  IADD3 R0, PT, PT, RZ, -R3, RZ ;  /* 0x80000003ff007210 */ /* 0x002fc60007ffe0ff */
[----:B------:R-:W-:Y:S02]  /*02f0*/  IMAD.MOV R5, RZ, RZ, -R11 ;  /* 0x000000ffff057224 */ /* 0x000fe400078e0a0b */
[----:B------:R-:W-:Y:S02]  /*0300*/  IMAD R7, R0, R9, RZ ;  /* 0x0000000900077224 */ /* 0x000fe400078e02ff */
[----:B------:R-:W-:Y:S02]  /*0310*/  IMAD R5, R27, R5, R10 ;  /* 0x000000051b057224 */ /* 0x000fe400078e020a */
[----:B------:R-:W-:-:S03]  /*0320*/  IMAD.HI.U32 R2, R3, R7, R2 ;  /* 0x0000000703027227 */ /* 0x000fc600078e0002 */
[----:B------:R-:W-:Y:S01]  /*0330*/  IABS R0, R5 ;  /* 0x0000000500007213 */ /* 0x000fe20000000000 */
[----:B------:R-:W-:Y:S01]  /*0340*/  IMAD.MOV.U32 R7, RZ, RZ, RZ ;  /* 0x000000ffff077224 */ /* 0x000fe200078e00ff */
[----:B------:R-:W-:-:S03]  /*0350*/  LOP3.LUT R5, R5, R22, RZ, 0x3c, !PT ;  /* 0x0000001605057212 */ /* 0x000fc600078e3cff */
[----:B------:R-:W-:Y:S01]  /*0360*/  IMAD.HI.U32 R2, R2, R0, RZ ;  /* 0x0000000002027227 */ /* 0x000fe200078e00ff */
[----:B------:R-:W-:-:S03]  /*0370*/  ISETP.GE.AND P1, PT, R5, RZ, PT ;  /* 0x000000ff0500720c */ /* 0x000fc60003f26270 */
[----:B------:R-:W-:-:S04]  /*0380*/  IMAD.MOV R3, RZ, RZ, -R2 ;  /* 0x000000ffff037224 */ /* 0x000fc800078e0a02 */
[----:B------:R-:W-:-:S05]  /*0390*/  IMAD R0, R9, R3, R0 ;  /* 0x0000000309007224 */ /* 0x000fca00078e0200 */
[----:B------:R-:W-:-:S13]  /*03a0*/  ISETP.GT.U32.AND P2, PT, R9, R0, PT ;  /* 0x000000000900720c */ /* 0x000fda0003f44070 */
[-C--:B------:R-:W-:Y:S01]  /*03b0*/  @!P2 IADD3 R0, PT, PT, R0, -R9.reuse, RZ ;  /* 0x800000090000a210 */ /* 0x080fe20007ffe0ff */
[----:B------:R-:W-:Y:S01]  /*03c0*/  @!P2 VIADD R2, R2, 0x1 ;  /* 0x000000010202a836 */ /* 0x000fe20000000000 */
[----:B------:R-:W-:Y:S02]  /*03d0*/  ISETP.NE.AND P2, PT, R22, RZ, PT ;  /* 0x000000ff1600720c */ /* 0x000fe40003f45270 */
[----:B------:R-:W-:-:S13]  /*03e0*/  ISETP.GE.U32.AND P0, PT, R0, R9, PT ;  /* 0x000000090000720c */ /* 0x000fda0003f06070 */
[----:B------:R-:W-:-:S05]  /*03f0*/  @P0 IADD3 R2, PT, PT, R2, 0x1, RZ ;  /* 0x0000000102020810 */ /* 0x000fca0007ffe0ff */
[----:B------:R-:W-:Y:S02]  /*0400*/  IMAD.MOV.U32 R0, RZ, RZ, R2 ;  /* 0x000000ffff007224 */ /* 0x000fe400078e0002 */
[----:B------:R-:W0:Y:S03]  /*0410*/  LDC.64 R2, c[0x0][0x388] ;  /* 0x0000e200ff027b82 */ /* 0x000e260000000a00 */
[----:B------:R-:W-:Y:S02]  /*0420*/  @!P1 IADD3 R0, PT, PT, -R0, RZ, RZ ;  /* 0x000000ff00009210 */ /* 0x000fe40007ffe1ff */
[----:B------:R-:W-:-:S04]  /*0430*/  @!P2 LOP3.LUT R0, RZ, R22, RZ, 0x33, !PT ;  /* 0x00000016ff00a212 */ /* 0x000fc800078e33ff */
[----:B------:R-:W-:Y:S02]  /*0440*/  ISETP.GE.AND P0, PT, R0, UR5, PT ;  /* 0x0000000500007c0c */ /* 0x000fe4000bf06270 */
[C---:B------:R-:W-:Y:S02]  /*0450*/  VIMNMX R0, PT, PT, R11.reuse, R0, PT ;  /* 0x000000000b007248 */ /* 0x040fe40003fe0100 */
[----:B------:R-:W-:Y:S01]  /*0460*/  ISETP.GE.OR P0, PT, R11, UR4, P0 ;  /* 0x000000040b007c0c */ /* 0x000fe20008706670 */
[----:B------:R-:W1:Y:S03]  /*0470*/  LDCU.64 UR4, c[0x0][0x358] ;  /* 0x00006b00ff0477ac */ /* 0x000e660008000a00 */
[----:B------:R-:W-:Y:S01]  /*0480*/  ISETP.LT.OR P0, PT, R0, 0x2, P0 ;  /* 0x000000020000780c */ /* 0x000fe20000701670 */
[----:B0-----:R-:W-:-:S12]  /*0490*/  IMAD.WIDE R2, R10, 0x4, R2 ;  /* 0x000000040a027825 */ /* 0x001fd800078e0202 */
[----:B-1----:R-:W-:Y:S05]  /*04a0*/  @P0 BRA `(.L_x_1) ;  /* 0x0000000000ac0947 */ /* 0x002fea0003800000 */
[----:B------:R-:W0:Y:S01]  /*04b0*/  LDC.64 R8, c[0x0][0x380] ;  /* 0x0000e000ff087b82 */ /* 0x000e220000000a00 */
[C---:B------:R-:W-:Y:S02]  /*04c0*/  IADD3 R13, PT, PT, R10.reuse, -R27, RZ ;  /* 0x8000001b0a0d7210 */ /* 0x040fe40007ffe0ff */
[----:B------:R-:W-:Y:S01]  /*04d0*/  IADD3 R29, PT, PT, R27, -R22, R10 ;  /* 0x800000161b1d7210 */ /* 0x000fe20007ffe00a */
[----:B0-----:R-:W-:-:S04]  /*04e0*/  IMAD.WIDE R4, R10, 0x4, R8 ;  /* 0x000000040a047825 */ /* 0x001fc800078e0208 */
[----:B------:R-:W-:-:S04]  /*04f0*/  IMAD.WIDE R12, R13, 0x4, R8 ;  /* 0x000000040d0c7825 */ /* 0x000fc800078e0208 */
[C---:B------:R-:W-:Y:S01]  /*0500*/  IMAD.WIDE R14, R22.reuse, 0x4, R4 ;  /* 0x00000004160e7825 */ /* 0x040fe200078e0204 */
[----:B------:R-:W2:Y:S03]  /*0510*/  LDG.E R19, desc[UR4][R12.64] ;  /* 0x000000040c137981 */ /* 0x000ea6000c1e1900 */
[----:B------:R-:W-:Y:S01]  /*0520*/  IMAD.WIDE R16, R22, 0x4, R12 ;  /* 0x0000000416107825 */ /* 0x000fe200078e020c */
[----:B------:R-:W2:Y:S03]  /*0530*/  LDG.E R21, desc[UR4][R14.64] ;  /* 0x000000040e157981 */ /* 0x000ea6000c1e1900 */
[C---:B------:R-:W-:Y:S01]  /*0540*/  IMAD.WIDE R24, R27.reuse, 0x4, R14 ;  /* 0x000000041b187825 */ /* 0x040fe200078e020e */
[----:B------:R-:W3:Y:S03]  /*0550*/  LDG.E R23, desc[UR4][R16.64] ;  /* 0x0000000410177981 */ /* 0x000ee6000c1e1900 */
[----:B------:R-:W-:Y:S01]  /*0560*/  IMAD.WIDE R6, R27, 0x4, R4 ;  /* 0x000000041b067825 */ /* 0x000fe200078e0204 */
[----:B------:R0:W3:Y:S04]  /*0570*/  LDG.E R0, desc[UR4][R24.64] ;  /* 0x0000000418007981 */ /* 0x0000e8000c1e1900 */
[----:B------:R-:W2:Y:S01]  /*0580*/  LDG.E R20, desc[UR4][R6.64] ;  /* 0x0000000406147981 */ /* 0x000ea2000c1e1900 */
[----:B------:R-:W-:-:S04]  /*0590*/  IMAD.WIDE R28, R29, 0x4, R8 ;  /* 0x000000041d1c7825 */ /* 0x000fc800078e0208 */
[----:B------:R-:W-:Y:S01]  /*05a0*/  IMAD.IADD R11, R10, 0x1, -R22 ;  /* 0x000000010a0b7824 */ /* 0x000fe200078e0a16 */
[----:B0-----:R-:W-:Y:S01]  /*05b0*/  IADD3 R25, PT, PT, -R22, RZ, RZ ;  /* 0x000000ff16197210 */ /* 0x001fe20007ffe1ff */
[----:B------:R0:W4:Y:S01]  /*05c0*/  LDG.E R18, desc[UR4][R28.64] ;  /* 0x000000041c127981 */ /* 0x000122000c1e1900 */
[----:B------:R-:W-:Y:S01]  /*05d0*/  IADD3 R26, PT, PT, R10, -R22, -R27 ;  /* 0x800000160a1a7210 */ /* 0x000fe20007ffe81b */
[----:B------:R-:W-:Y:S02]  /*05e0*/  IMAD.WIDE R12, R11, 0x4, R8 ;  /* 0x000000040b0c7825 */ /* 0x000fe400078e0208 */
[----:B------:R-:W5:Y:S02]  /*05f0*/  LDG.E R4, desc[UR4][R4.64] ;  /* 0x0000000404047981 */ /* 0x000f64000c1e1900 */
[--C-:B------:R-:W-:Y:S02]  /*0600*/  IMAD R25, R25, 0x2, R10.reuse ;  /* 0x0000000219197824 */ /* 0x100fe400078e020a */
[----:B0-----:R-:W-:Y:S01]  /*0610*/  IMAD R29, R27, -0x2, R10 ;  /* 0xfffffffe1b1d7824 */ /* 0x001fe200078e020a */
[----:B------:R-:W5:Y:S01]  /*0620*/  LDG.E R12, desc[UR4][R12.64] ;  /* 0x000000040c0c7981 */ /* 0x000f62000c1e1900 */
[----:B------:R-:W-:-:S04]  /*0630*/  IMAD.WIDE R16, R26, 0x4, R8 ;  /* 0x000000041a107825 */ /* 0x000fc800078e0208 */
[----:B------:R-:W-:Y:S02]  /*0640*/  IMAD.WIDE R10, R29, 0x4, R8 ;  /* 0x000000041d0a7825 */ /* 0x000fe400078e0208 */
[----:B------:R-:W5:Y:S02]  /*0650*/  LDG.E R16, desc[UR4][R16.64] ;  /* 0x0000000410107981 */ /* 0x000f64000c1e1900 */
[----:B------:R-:W-:Y:S02]  /*0660*/  IMAD.WIDE R14, R22, 0x4, R14 ;  /* 0x00000004160e7825 */ /* 0x000fe400078e020e */
[----:B------:R-:W5:Y:S02]  /*0670*/  LDG.E R11, desc[UR4][R10.64] ;  /* 0x000000040a0b7981 */ /* 0x000f64000c1e1900 */
[----:B------:R-:W-:Y:S02]  /*0680*/  IMAD.WIDE R6, R27, 0x4, R6 ;  /* 0x000000041b067825 */ /* 0x000fe400078e0206 */
[----:B------:R-:W5:Y:S02]  /*0690*/  LDG.E R14, desc[UR4][R14.64] ;  /* 0x000000040e0e7981 */ /* 0x000f64000c1e1900 */
[----:B------:R-:W-:-:S02]  /*06a0*/  IMAD.WIDE R8, R25, 0x4, R8 ;  /* 0x0000000419087825 */ /* 0x000fc400078e0208 */
[----:B------:R-:W5:Y:S04]  /*06b0*/  LDG.E R7, desc[UR4][R6.64] ;  /* 0x0000000406077981 */ /* 0x000f68000c1e1900 */
[----:B------:R-:W5:Y:S01]  /*06c0*/  LDG.E R8, desc[UR4][R8.64] ;  /* 0x0000000408087981 */ /* 0x000f62000c1e1900 */
[----:B---3--:R-:W-:Y:S02]  /*06d0*/  IADD3 R0, PT, PT, R23, R0, RZ ;  /* 0x0000000017007210 */ /* 0x008fe40007ffe0ff */
[----:B--2---:R-:W-:-:S05]  /*06e0*/  IADD3 R19, PT, PT, R20, R21, R19 ;  /* 0x0000001514137210 */ /* 0x004fca0007ffe013 */
[----:B------:R-:W-:-:S05]  /*06f0*/  IMAD R19, R19, 0x2, R0 ;  /* 0x0000000213137824 */ /* 0x000fca00078e0200 */
[----:B----4-:R-:W-:-:S05]  /*0700*/  IADD3 R19, PT, PT, R18, R19, RZ ;  /* 0x0000001312137210 */ /* 0x010fca0007ffe0ff */
[----:B-----5:R-:W-:-:S05]  /*0710*/  IMAD R12, R12, 0x2, R19 ;  /* 0x000000020c0c7824 */ /* 0x020fca00078e0213 */
[----:B------:R-:W-:-:S04]  /*0720*/  IADD3 R11, PT, PT, R11, R12, R16 ;  /* 0x0000000c0b0b7210 */ /* 0x000fc80007ffe010 */
[----:B------:R-:W-:-:S04]  /*0730*/  IADD3 R11, PT, PT, R7, R11, R14 ;  /* 0x0000000b070b7210 */ /* 0x000fc80007ffe00e */
[----:B------:R-:W-:-:S04]  /*0740*/  IADD3 R11, PT, PT, R8, R11, RZ ;  /* 0x0000000b080b7210 */ /* 0x000fc80007ffe0ff */
[----:B------:R-:W-:-:S07]  /*0750*/  LEA R7, R4, -R11, 0x4 ;  /* 0x8000000b04077211 */ /* 0x000fce00078e20ff */
.L_x_1:
[----:B------:R-:W-:Y:S05]  /*0760*/  BSYNC.RECONVERGENT B0 ;  /* 0x0000000000007941 */ /* 0x000fea0003800200 */
.L_x_0:
[----:B------:R-:W-:Y:S01]  /*0770*/  STG.E desc[UR4][R2.64], R7 ;  /* 0x0000000702007986 */ /* 0x000fe2000c101904 */
[----:B------:R-:W-:Y:S05]  /*0780*/  EXIT ;  /* 0x000000000000794d */ /* 0x000fea0003800000 */
.L_x_2:
[----:B------:R-:W-:-:S00]  /*0790*/  BRA `(.L_x_2) ;  /* 0xfffffffc00fc7947 */ /* 0x000fc0000383ffff */
[----:B------:R-:W-:-:S00]  /*07a0*/  NOP ;  /* 0x0000000000007918 */ /* 0x000fc00000000000 */
        /* <DEDUP_REMOVED lines=13> */
.L_x_3:


//--------------------- .nv.shared.reserved.0     --------------------------
	.section	.nv.shared.reserved.0,"aw",@nobits
	.weak		__nv_reservedSMEM_offset_0_alias
	.size		__nv_reservedSMEM_offset_0_alias, 0, 64
	.other		__nv_reservedSMEM_offset_0_alias,@"STO_CUDA_RESERVED_SHARED STV_DEFAULT"
__nv_reservedSMEM_offset_0_alias:
	.zero		0
	.zero		64


//--------------------- .nv.constant0._Z12convoluteGPUPiS_iii --------------------------
	.section	.nv.constant0._Z12convoluteGPUPiS_iii,"a",@progbits
	.sectionflags	@""
	.align	4
.nv.constant0._Z12convoluteGPUPiS_iii:
	.zero		924


//--------------------- SYMBOLS --------------------------

	.type		.nv.reservedSmem.offset0,@object
	.size		.nv.reservedSmem.offset0,0x4
